//
// Generated by NVIDIA NVVM Compiler
//
// Compiler Build ID: CL-36424714
// Cuda compilation tools, release 13.0, V13.0.88
// Based on NVVM 20.0.0
//

.version 9.0
.target sm_100
.address_size 64

	// .globl	_Z10printArrayPiS_S_S_S_S_

.visible .entry _Z10printArrayPiS_S_S_S_S_(
	.param .u64 .ptr .align 1 _Z10printArrayPiS_S_S_S_S__param_0,
	.param .u64 .ptr .align 1 _Z10printArrayPiS_S_S_S_S__param_1,
	.param .u64 .ptr .align 1 _Z10printArrayPiS_S_S_S_S__param_2,
	.param .u64 .ptr .align 1 _Z10printArrayPiS_S_S_S_S__param_3,
	.param .u64 .ptr .align 1 _Z10printArrayPiS_S_S_S_S__param_4,
	.param .u64 .ptr .align 1 _Z10printArrayPiS_S_S_S_S__param_5
)
{
	.reg .b32 	%r<6>;
	.reg .b64 	%rd<20>;

	ld.param.u64 	%rd1, [_Z10printArrayPiS_S_S_S_S__param_0];
	ld.param.u64 	%rd2, [_Z10printArrayPiS_S_S_S_S__param_1];
	ld.param.u64 	%rd3, [_Z10printArrayPiS_S_S_S_S__param_2];
	ld.param.u64 	%rd4, [_Z10printArrayPiS_S_S_S_S__param_3];
	ld.param.u64 	%rd5, [_Z10printArrayPiS_S_S_S_S__param_4];
	ld.param.u64 	%rd6, [_Z10printArrayPiS_S_S_S_S__param_5];
	cvta.to.global.u64 	%rd7, %rd6;
	cvta.to.global.u64 	%rd8, %rd5;
	cvta.to.global.u64 	%rd9, %rd4;
	cvta.to.global.u64 	%rd10, %rd3;
	cvta.to.global.u64 	%rd11, %rd2;
	cvta.to.global.u64 	%rd12, %rd1;
	mov.u32 	%r1, %tid.x;
	mov.u32 	%r2, %tid.y;
	mov.u32 	%r3, %ntid.x;
	mad.lo.s32 	%r4, %r2, %r3, %r1;
	mul.wide.u32 	%rd13, %r4, 4;
	add.s64 	%rd14, %rd12, %rd13;
	ld.global.u32 	%r5, [%rd14];
	add.s64 	%rd15, %rd11, %rd13;
	st.global.u32 	[%rd15], %r5;
	add.s64 	%rd16, %rd10, %rd13;
	st.global.u32 	[%rd16], %r1;
	add.s64 	%rd17, %rd9, %rd13;
	st.global.u32 	[%rd17], %r2;
	add.s64 	%rd18, %rd8, %rd13;
	st.global.u32 	[%rd18], %r3;
	add.s64 	%rd19, %rd7, %rd13;
	st.global.u32 	[%rd19], %r4;
	ret;

}


// ===== COMPILED SASS (sm_100) =====

	.target	sm_100

	.elftype	@"ET_EXEC"


//--------------------- .note.nv.tkinfo           --------------------------
	.section	.note.nv.tkinfo,"",@"SHT_NOTE"
	.sectionflags	@"SHF_NOTE_NV_TKINFO"
	.tkinfo
        /*0018*/ 	.word	0x00000002
        /*0030*/ 	.string	""
        /*0030*/ 	.string	"ptxas"
        /*0030*/ 	.string	"Cuda compilation tools, release 13.0, V13.0.88"
        /*0030*/ 	.string	"Build cuda_13.0.r13.0/compiler.36424714_0"
        /*0030*/ 	.string	"-arch sm_100 -m 64 "



//--------------------- .note.nv.cuinfo           --------------------------
	.section	.note.nv.cuinfo,"",@"SHT_NOTE"
	.sectionflags	@"SHF_NOTE_NV_CUINFO"
        /*0018*/ 	.short	0x0002
        /*001a*/ 	.short	0x0064
        /*001c*/ 	.short	0x0082
	.zero		2


//--------------------- .nv.info                  --------------------------
	.section	.nv.info,"",@"SHT_CUDA_INFO"
	.align	4


	//----- nvinfo : EIATTR_REGCOUNT
	.align		4
        /*0000*/ 	.byte	0x04, 0x2f
        /*0002*/ 	.short	(.L_1 - .L_0)
	.align		4
.L_0:
        /*0004*/ 	.word	index@(_Z10printArrayPiS_S_S_S_S_)
        /*0008*/ 	.word	0x00000016


	//----- nvinfo : EIATTR_FRAME_SIZE
	.align		4
.L_1:
        /*000c*/ 	.byte	0x04, 0x11
        /*000e*/ 	.short	(.L_3 - .L_2)
	.align		4
.L_2:
        /*0010*/ 	.word	index@(_Z10printArrayPiS_S_S_S_S_)
        /*0014*/ 	.word	0x00000000


	//----- nvinfo : EIATTR_MIN_STACK_SIZE
	.align		4
.L_3:
        /*0018*/ 	.byte	0x04, 0x12
        /*001a*/ 	.short	(.L_5 - .L_4)
	.align		4
.L_4:
        /*001c*/ 	.word	index@(_Z10printArrayPiS_S_S_S_S_)
        /*0020*/ 	.word	0x00000000
.L_5:


//--------------------- .nv.compat                --------------------------
	.section	.nv.compat,"",@"SHT_CUDA_COMPAT_INFO"
	.align	4
        /*0000*/ 	.byte	0x02, 0x09, 0x00, 0x00, 0x02, 0x02, 0x01, 0x00, 0x02, 0x05, 0x05, 0x00, 0x03, 0x07, 0x01, 0x01
        /*0010*/ 	.byte	0x02, 0x03, 0x00, 0x00, 0x02, 0x06, 0x01, 0x00, 0x04, 0x0b, 0x08, 0x00, 0x09, 0x00, 0x00, 0x00
        /*0020*/ 	.byte	0x00, 0x00, 0x00, 0x00


//--------------------- .nv.info._Z10printArrayPiS_S_S_S_S_ --------------------------
	.section	.nv.info._Z10printArrayPiS_S_S_S_S_,"",@"SHT_CUDA_INFO"
	.sectionflags	@""
	.align	4


	//----- nvinfo : EIATTR_CUDA_API_VERSION
	.align		4
        /*0000*/ 	.byte	0x04, 0x37
        /*0002*/ 	.short	(.L_7 - .L_6)
.L_6:
        /*0004*/ 	.word	0x00000082


	//----- nvinfo : EIATTR_KPARAM_INFO
	.align		4
.L_7:
        /*0008*/ 	.byte	0x04, 0x17
        /*000a*/ 	.short	(.L_9 - .L_8)
.L_8:
        /*000c*/ 	.word	0x00000000
        /*0010*/ 	.short	0x0005
        /*0012*/ 	.short	0x0028
        /*0014*/ 	.byte	0x00, 0xf5, 0x21, 0x00


	//----- nvinfo : EIATTR_KPARAM_INFO
	.align		4
.L_9:
        /*0018*/ 	.byte	0x04, 0x17
        /*001a*/ 	.short	(.L_11 - .L_10)
.L_10:
        /*001c*/ 	.word	0x00000000
        /*0020*/ 	.short	0x0004
        /*0022*/ 	.short	0x0020
        /*0024*/ 	.byte	0x00, 0xf5, 0x21, 0x00


	//----- nvinfo : EIATTR_KPARAM_INFO
	.align		4
.L_11:
        /*0028*/ 	.byte	0x04, 0x17
        /*002a*/ 	.short	(.L_13 - .L_12)
.L_12:
        /*002c*/ 	.word	0x00000000
        /*0030*/ 	.short	0x0003
        /*0032*/ 	.short	0x0018
        /*0034*/ 	.byte	0x00, 0xf5, 0x21, 0x00


	//----- nvinfo : EIATTR_KPARAM_INFO
	.align		4
.L_13:
        /*0038*/ 	.byte	0x04, 0x17
        /*003a*/ 	.short	(.L_15 - .L_14)
.L_14:
        /*003c*/ 	.word	0x00000000
        /*0040*/ 	.short	0x0002
        /*0042*/ 	.short	0x0010
        /*0044*/ 	.byte	0x00, 0xf5, 0x21, 0x00


	//----- nvinfo : EIATTR_KPARAM_INFO
	.align		4
.L_15:
        /*0048*/ 	.byte	0x04, 0x17
        /*004a*/ 	.short	(.L_17 - .L_16)
.L_16:
        /*004c*/ 	.word	0x00000000
        /*0050*/ 	.short	0x0001
        /*0052*/ 	.short	0x0008
        /*0054*/ 	.byte	0x00, 0xf5, 0x21, 0x00


	//----- nvinfo : EIATTR_KPARAM_INFO
	.align		4
.L_17:
        /*0058*/ 	.byte	0x04, 0x17
        /*005a*/ 	.short	(.L_19 - .L_18)
.L_18:
        /*005c*/ 	.word	0x00000000
        /*0060*/ 	.short	0x0000
        /*0062*/ 	.short	0x0000
        /*0064*/ 	.byte	0x00, 0xf5, 0x21, 0x00


	//----- nvinfo : EIATTR_SPARSE_MMA_MASK
	.align		4
.L_19:
        /*0068*/ 	.byte	0x03, 0x50
        /*006a*/ 	.short	0x0000


	//----- nvinfo : EIATTR_MAXREG_COUNT
	.align		4
        /*006c*/ 	.byte	0x03, 0x1b
        /*006e*/ 	.short	0x00ff


	//----- nvinfo : EIATTR_MERCURY_ISA_VERSION
	.align		4
        /*0070*/ 	.byte	0x03, 0x5f
        /*0072*/ 	.short	0x0101


	//----- nvinfo : EIATTR_VRC_CTA_INIT_COUNT
	.align		4
        /*0074*/ 	.byte	0x02, 0x4a
	.zero		1
	.zero		1


	//----- nvinfo : EIATTR_EXIT_INSTR_OFFSETS
	.align		4
        /*0078*/ 	.byte	0x04, 0x1c
        /*007a*/ 	.short	(.L_21 - .L_20)


	//   ....[0]....
.L_20:
        /*007c*/ 	.word	0x00000180


	//----- nvinfo : EIATTR_CBANK_PARAM_SIZE
	.align		4
.L_21:
        /*0080*/ 	.byte	0x03, 0x19
        /*0082*/ 	.short	0x0030


	//----- nvinfo : EIATTR_PARAM_CBANK
	.align		4
        /*0084*/ 	.byte	0x04, 0x0a
        /*0086*/ 	.short	(.L_23 - .L_22)
	.align		4
.L_22:
        /*0088*/ 	.word	index@(.nv.constant0._Z10printArrayPiS_S_S_S_S_)
        /*008c*/ 	.short	0x0380
        /*008e*/ 	.short	0x0030


	//----- nvinfo : EIATTR_SW_WAR
	.align		4
.L_23:
        /*0090*/ 	.byte	0x04, 0x36
        /*0092*/ 	.short	(.L_25 - .L_24)
.L_24:
        /*0094*/ 	.word	0x00000008
.L_25:


//--------------------- .nv.callgraph             --------------------------
	.section	.nv.callgraph,"",@"SHT_CUDA_CALLGRAPH"
	.align	4
	.sectionentsize	8
	.align		4
        /*0000*/ 	.word	0x00000000
	.align		4
        /*0004*/ 	.word	0xffffffff
	.align		4
        /*0008*/ 	.word	0x00000000
	.align		4
        /*000c*/ 	.word	0xfffffffe
	.align		4
        /*0010*/ 	.word	0x00000000
	.align		4
        /*0014*/ 	.word	0xfffffffd
	.align		4
        /*0018*/ 	.word	0x00000000
	.align		4
        /*001c*/ 	.word	0xfffffffc


//--------------------- .text._Z10printArrayPiS_S_S_S_S_ --------------------------
	.section	.text._Z10printArrayPiS_S_S_S_S_,"ax",@progbits
	.align	128
        .global         _Z10printArrayPiS_S_S_S_S_
        .type           _Z10printArrayPiS_S_S_S_S_,@function
        .size           _Z10printArrayPiS_S_S_S_S_,(.L_x_1 - _Z10printArrayPiS_S_S_S_S_)
        .other          _Z10printArrayPiS_S_S_S_S_,@"STO_CUDA_ENTRY STV_DEFAULT"
_Z10printArrayPiS_S_S_S_S_:
.text._Z10printArrayPiS_S_S_S_S_:
[----:B------:R-:W-:Y:S01]  /*0000*/  LDC R1, c[0x0][0x37c] ;  /* 0x0000df00ff017b82 */ /* 0x000fe20000000800 */
[----:B------:R-:W0:Y:S07]  /*0010*/  S2R R17, SR_TID.X ;  /* 0x0000000000117919 */ /* 0x000e2e0000002100 */
[----:B------:R-:W0:Y:S01]  /*0020*/  LDC R19, c[0x0][0x360] ;  /* 0x0000d800ff137b82 */ /* 0x000e220000000800 */
[----:B------:R-:W1:Y:S01]  /*0030*/  LDCU.64 UR4, c[0x0][0x358] ;  /* 0x00006b00ff0477ac */ /* 0x000e620008000a00 */
[----:B------:R-:W0:Y:S06]  /*0040*/  S2R R0, SR_TID.Y ;  /* 0x0000000000007919 */ /* 0x000e2c0000002200 */
[----:B------:R-:W2:Y:S08]  /*0050*/  LDC.64 R2, c[0x0][0x380] ;  /* 0x0000e000ff027b82 */ /* 0x000eb00000000a00 */
[----:B------:R-:W3:Y:S08]  /*0060*/  LDC.64 R4, c[0x0][0x388] ;  /* 0x0000e200ff047b82 */ /* 0x000ef00000000a00 */
[----:B------:R-:W4:Y:S08]  /*0070*/  LDC.64 R6, c[0x0][0x390] ;  /* 0x0000e400ff067b82 */ /* 0x000f300000000a00 */
[----:B------:R-:W5:Y:S01]  /*0080*/  LDC.64 R8, c[0x0][0x398] ;  /* 0x0000e600ff087b82 */ /* 0x000f620000000a00 */
[----:B0-----:R-:W-:-:S04]  /*0090*/  IMAD R15, R0, R19, R17 ;  /* 0x00000013000f7224 */ /* 0x001fc800078e0211 */
[----:B--2---:R-:W-:-:S03]  /*00a0*/  IMAD.WIDE.U32 R2, R15, 0x4, R2 ;  /* 0x000000040f027825 */ /* 0x004fc600078e0002 */
[----:B------:R-:W0:Y:S03]  /*00b0*/  LDC.64 R10, c[0x0][0x3a0] ;  /* 0x0000e800ff0a7b82 */ /* 0x000e260000000a00 */
[----:B-1----:R-:W2:Y:S01]  /*00c0*/  LDG.E R3, desc[UR4][R2.64] ;  /* 0x0000000402037981 */ /* 0x002ea2000c1e1900 */
[----:B---3--:R-:W-:-:S04]  /*00d0*/  IMAD.WIDE.U32 R4, R15, 0x4, R4 ;  /* 0x000000040f047825 */ /* 0x008fc800078e0004 */
[----:B------:R-:W1:Y:S01]  /*00e0*/  LDC.64 R12, c[0x0][0x3a8] ;  /* 0x0000ea00ff0c7b82 */ /* 0x000e620000000a00 */
[----:B----4-:R-:W-:-:S04]  /*00f0*/  IMAD.WIDE.U32 R6, R15, 0x4, R6 ;  /* 0x000000040f067825 */ /* 0x010fc800078e0006 */
[----:B-----5:R-:W-:-:S04]  /*0100*/  IMAD.WIDE.U32 R8, R15, 0x4, R8 ;  /* 0x000000040f087825 */ /* 0x020fc800078e0008 */
[----:B0-----:R-:W-:-:S04]  /*0110*/  IMAD.WIDE.U32 R10, R15, 0x4, R10 ;  /* 0x000000040f0a7825 */ /* 0x001fc800078e000a */
[----:B-1----:R-:W-:Y:S01]  /*0120*/  IMAD.WIDE.U32 R12, R15, 0x4, R12 ;  /* 0x000000040f0c7825 */ /* 0x002fe200078e000c */
[----:B--2---:R-:W-:Y:S04]  /*0130*/  STG.E desc[UR4][R4.64], R3 ;  /* 0x0000000304007986 */ /* 0x004fe8000c101904 */
[----:B------:R-:W-:Y:S04]  /*0140*/  STG.E desc[UR4][R6.64], R17 ;  /* 0x0000001106007986 */ /* 0x000fe8000c101904 */
[----:B------:R-:W-:Y:S04]  /*0150*/  STG.E desc[UR4][R8.64], R0 ;  /* 0x0000000008007986 */ /* 0x000fe8000c101904 */
[----:B------:R-:W-:Y:S04]  /*0160*/  STG.E desc[UR4][R10.64], R19 ;  /* 0x000000130a007986 */ /* 0x000fe8000c101904 */
[----:B------:R-:W-:Y:S01]  /*0170*/  STG.E desc[UR4][R12.64], R15 ;  /* 0x0000000f0c007986 */ /* 0x000fe2000c101904 */
[----:B------:R-:W-:Y:S05]  /*0180*/  EXIT ;  /* 0x000000000000794d */ /* 0x000fea0003800000 */
.L_x_0:
[----:B------:R-:W-:-:S00]  /*0190*/  BRA `(.L_x_0) ;  /* 0xfffffffc00fc7947 */ /* 0x000fc0000383ffff */
[----:B------:R-:W-:-:S00]  /*01a0*/  NOP ;  /* 0x0000000000007918 */ /* 0x000fc00000000000 */
        /* <DEDUP_REMOVED lines=13> */
.L_x_1:


//--------------------- .nv.shared.reserved.0     --------------------------
	.section	.nv.shared.reserved.0,"aw",@nobits
	.weak		__nv_reservedSMEM_offset_0_alias
	.size		__nv_reservedSMEM_offset_0_alias, 0, 64
	.other		__nv_reservedSMEM_offset_0_alias,@"STO_CUDA_RESERVED_SHARED STV_DEFAULT"
__nv_reservedSMEM_offset_0_alias:
	.zero		0
	.zero		64


//--------------------- .nv.constant0._Z10printArrayPiS_S_S_S_S_ --------------------------
	.section	.nv.constant0._Z10printArrayPiS_S_S_S_S_,"a",@progbits
	.sectionflags	@""
	.align	4
.nv.constant0._Z10printArrayPiS_S_S_S_S_:
	.zero		944


//--------------------- SYMBOLS --------------------------

	.type		.nv.reservedSmem.offset0,@object
	.size		.nv.reservedSmem.offset0,0x4
